//
// Generated by NVIDIA NVVM Compiler
//
// Compiler Build ID: CL-36424714
// Cuda compilation tools, release 13.0, V13.0.88
// Based on NVVM 20.0.0
//

.version 9.0
.target sm_100
.address_size 64

	// .globl	_Z2k1v
.global .align 4 .u32 s;

.visible .entry _Z2k1v()
{
	.reg .pred 	%p<2>;
	.reg .b32 	%r<2>;

$L__BB0_1:
	ld.volatile.global.u32 	%r1, [s];
	setp.eq.s32 	%p1, %r1, 0;
	@%p1 bra 	$L__BB0_1;
	ret;

}
	// .globl	_Z2k2v
.visible .entry _Z2k2v()
{
	.reg .b32 	%r<2>;

	mov.b32 	%r1, 1;
	st.volatile.global.u32 	[s], %r1;
	ret;

}


// ===== COMPILED SASS (sm_100) =====

	.target	sm_100

	.elftype	@"ET_EXEC"


//--------------------- .note.nv.tkinfo           --------------------------
	.section	.note.nv.tkinfo,"",@"SHT_NOTE"
	.sectionflags	@"SHF_NOTE_NV_TKINFO"
	.tkinfo
        /*0018*/ 	.word	0x00000002
        /*0030*/ 	.string	""
        /*0030*/ 	.string	"ptxas"
        /*0030*/ 	.string	"Cuda compilation tools, release 13.0, V13.0.88"
        /*0030*/ 	.string	"Build cuda_13.0.r13.0/compiler.36424714_0"
        /*0030*/ 	.string	"-arch sm_100 -m 64 "



//--------------------- .note.nv.cuinfo           --------------------------
	.section	.note.nv.cuinfo,"",@"SHT_NOTE"
	.sectionflags	@"SHF_NOTE_NV_CUINFO"
        /*0018*/ 	.short	0x0002
        /*001a*/ 	.short	0x0064
        /*001c*/ 	.short	0x0082
	.zero		2


//--------------------- .nv.info                  --------------------------
	.section	.nv.info,"",@"SHT_CUDA_INFO"
	.align	4


	//----- nvinfo : EIATTR_REGCOUNT
	.align		4
        /*0000*/ 	.byte	0x04, 0x2f
        /*0002*/ 	.short	(.L_2 - .L_1)
	.align		4
.L_1:
        /*0004*/ 	.word	index@(_Z2k1v)
        /*0008*/ 	.word	0x00000006


	//----- nvinfo : EIATTR_FRAME_SIZE
	.align		4
.L_2:
        /*000c*/ 	.byte	0x04, 0x11
        /*000e*/ 	.short	(.L_4 - .L_3)
	.align		4
.L_3:
        /*0010*/ 	.word	index@(_Z2k1v)
        /*0014*/ 	.word	0x00000000


	//----- nvinfo : EIATTR_REGCOUNT
	.align		4
.L_4:
        /*0018*/ 	.byte	0x04, 0x2f
        /*001a*/ 	.short	(.L_6 - .L_5)
	.align		4
.L_5:
        /*001c*/ 	.word	index@(_Z2k2v)
        /*0020*/ 	.word	0x00000008


	//----- nvinfo : EIATTR_FRAME_SIZE
	.align		4
.L_6:
        /*0024*/ 	.byte	0x04, 0x11
        /*0026*/ 	.short	(.L_8 - .L_7)
	.align		4
.L_7:
        /*0028*/ 	.word	index@(_Z2k2v)
        /*002c*/ 	.word	0x00000000


	//----- nvinfo : EIATTR_MIN_STACK_SIZE
	.align		4
.L_8:
        /*0030*/ 	.byte	0x04, 0x12
        /*0032*/ 	.short	(.L_10 - .L_9)
	.align		4
.L_9:
        /*0034*/ 	.word	index@(_Z2k2v)
        /*0038*/ 	.word	0x00000000


	//----- nvinfo : EIATTR_MIN_STACK_SIZE
	.align		4
.L_10:
        /*003c*/ 	.byte	0x04, 0x12
        /*003e*/ 	.short	(.L_12 - .L_11)
	.align		4
.L_11:
        /*0040*/ 	.word	index@(_Z2k1v)
        /*0044*/ 	.word	0x00000000
.L_12:


//--------------------- .nv.compat                --------------------------
	.section	.nv.compat,"",@"SHT_CUDA_COMPAT_INFO"
	.align	4
        /*0000*/ 	.byte	0x02, 0x09, 0x00, 0x00, 0x02, 0x02, 0x01, 0x00, 0x02, 0x05, 0x05, 0x00, 0x03, 0x07, 0x01, 0x01
        /*0010*/ 	.byte	0x02, 0x03, 0x00, 0x00, 0x02, 0x06, 0x01, 0x00, 0x04, 0x0b, 0x08, 0x00, 0x09, 0x00, 0x00, 0x00
        /*0020*/ 	.byte	0x00, 0x00, 0x00, 0x00


//--------------------- .nv.info._Z2k2v           --------------------------
	.section	.nv.info._Z2k2v,"",@"SHT_CUDA_INFO"
	.sectionflags	@""
	.align	4


	//----- nvinfo : EIATTR_CUDA_API_VERSION
	.align		4
        /*0000*/ 	.byte	0x04, 0x37
        /*0002*/ 	.short	(.L_14 - .L_13)
.L_13:
        /*0004*/ 	.word	0x00000082


	//----- nvinfo : EIATTR_SPARSE_MMA_MASK
	.align		4
.L_14:
        /*0008*/ 	.byte	0x03, 0x50
        /*000a*/ 	.short	0x0000


	//----- nvinfo : EIATTR_MAXREG_COUNT
	.align		4
        /*000c*/ 	.byte	0x03, 0x1b
        /*000e*/ 	.short	0x00ff


	//----- nvinfo : EIATTR_MERCURY_ISA_VERSION
	.align		4
        /*0010*/ 	.byte	0x03, 0x5f
        /*0012*/ 	.short	0x0101


	//----- nvinfo : EIATTR_VRC_CTA_INIT_COUNT
	.align		4
        /*0014*/ 	.byte	0x02, 0x4a
	.zero		1
	.zero		1


	//----- nvinfo : EIATTR_EXIT_INSTR_OFFSETS
	.align		4
        /*0018*/ 	.byte	0x04, 0x1c
        /*001a*/ 	.short	(.L_16 - .L_15)


	//   ....[0]....
.L_15:
        /*001c*/ 	.word	0x00000050


	//----- nvinfo : EIATTR_SW_WAR
	.align		4
.L_16:
        /*0020*/ 	.byte	0x04, 0x36
        /*0022*/ 	.short	(.L_18 - .L_17)
.L_17:
        /*0024*/ 	.word	0x00000008
.L_18:


//--------------------- .nv.info._Z2k1v           --------------------------
	.section	.nv.info._Z2k1v,"",@"SHT_CUDA_INFO"
	.sectionflags	@""
	.align	4


	//----- nvinfo : EIATTR_CUDA_API_VERSION
	.align		4
        /*0000*/ 	.byte	0x04, 0x37
        /*0002*/ 	.short	(.L_20 - .L_19)
.L_19:
        /*0004*/ 	.word	0x00000082


	//----- nvinfo : EIATTR_SPARSE_MMA_MASK
	.align		4
.L_20:
        /*0008*/ 	.byte	0x03, 0x50
        /*000a*/ 	.short	0x0000


	//----- nvinfo : EIATTR_MAXREG_COUNT
	.align		4
        /*000c*/ 	.byte	0x03, 0x1b
        /*000e*/ 	.short	0x00ff


	//----- nvinfo : EIATTR_MERCURY_ISA_VERSION
	.align		4
        /*0010*/ 	.byte	0x03, 0x5f
        /*0012*/ 	.short	0x0101


	//----- nvinfo : EIATTR_VRC_CTA_INIT_COUNT
	.align		4
        /*0014*/ 	.byte	0x02, 0x4a
	.zero		1
	.zero		1


	//----- nvinfo : EIATTR_EXIT_INSTR_OFFSETS
	.align		4
        /*0018*/ 	.byte	0x04, 0x1c
        /*001a*/ 	.short	(.L_22 - .L_21)


	//   ....[0]....
.L_21:
        /*001c*/ 	.word	0x00000070


	//----- nvinfo : EIATTR_SW_WAR
	.align		4
.L_22:
        /*0020*/ 	.byte	0x04, 0x36
        /*0022*/ 	.short	(.L_24 - .L_23)
.L_23:
        /*0024*/ 	.word	0x00000008
.L_24:


//--------------------- .nv.callgraph             --------------------------
	.section	.nv.callgraph,"",@"SHT_CUDA_CALLGRAPH"
	.align	4
	.sectionentsize	8
	.align		4
        /*0000*/ 	.word	0x00000000
	.align		4
        /*0004*/ 	.word	0xffffffff
	.align		4
        /*0008*/ 	.word	0x00000000
	.align		4
        /*000c*/ 	.word	0xfffffffe
	.align		4
        /*0010*/ 	.word	0x00000000
	.align		4
        /*0014*/ 	.word	0xfffffffd
	.align		4
        /*0018*/ 	.word	0x00000000
	.align		4
        /*001c*/ 	.word	0xfffffffc


//--------------------- .nv.constant4             --------------------------
	.section	.nv.constant4,"a",@progbits
	.align	8
	.align		8
.nv.constant4:
        /*0000*/ 	.dword	s


//--------------------- .text._Z2k2v              --------------------------
	.section	.text._Z2k2v,"ax",@progbits
	.align	128
        .global         _Z2k2v
        .type           _Z2k2v,@function
        .size           _Z2k2v,(.L_x_3 - _Z2k2v)
        .other          _Z2k2v,@"STO_CUDA_ENTRY STV_DEFAULT"
_Z2k2v:
.text._Z2k2v:
[----:B------:R-:W-:Y:S08]  /*0000*/  LDC R1, c[0x0][0x37c] ;  /* 0x0000df00ff017b82 */ /* 0x000ff00000000800 */
[----:B------:R-:W0:Y:S01]  /*0010*/  LDC.64 R2, c[0x4][RZ] ;  /* 0x01000000ff027b82 */ /* 0x000e220000000a00 */
[----:B------:R-:W0:Y:S01]  /*0020*/  LDCU.64 UR4, c[0x0][0x358] ;  /* 0x00006b00ff0477ac */ /* 0x000e220008000a00 */
[----:B------:R-:W-:-:S05]  /*0030*/  HFMA2 R5, -RZ, RZ, 0, 5.9604644775390625e-08 ;  /* 0x00000001ff057431 */ /* 0x000fca00000001ff */
[----:B0-----:R-:W-:Y:S01]  /*0040*/  STG.E.STRONG.SYS desc[UR4][R2.64], R5 ;  /* 0x0000000502007986 */ /* 0x001fe2000c115904 */
[----:B------:R-:W-:Y:S05]  /*0050*/  EXIT ;  /* 0x000000000000794d */ /* 0x000fea0003800000 */
.L_x_0:
[----:B------:R-:W-:-:S00]  /*0060*/  BRA `(.L_x_0) ;  /* 0xfffffffc00fc7947 */ /* 0x000fc0000383ffff */
[----:B------:R-:W-:-:S00]  /*0070*/  NOP ;  /* 0x0000000000007918 */ /* 0x000fc00000000000 */
        /* <DEDUP_REMOVED lines=8> */
.L_x_3:


//--------------------- .text._Z2k1v              --------------------------
	.section	.text._Z2k1v,"ax",@progbits
	.align	128
        .global         _Z2k1v
        .type           _Z2k1v,@function
        .size           _Z2k1v,(.L_x_4 - _Z2k1v)
        .other          _Z2k1v,@"STO_CUDA_ENTRY STV_DEFAULT"
_Z2k1v:
.text._Z2k1v:
[----:B------:R-:W-:Y:S08]  /*0000*/  LDC R1, c[0x0][0x37c] ;  /* 0x0000df00ff017b82 */ /* 0x000ff00000000800 */
[----:B------:R-:W0:Y:S01]  /*0010*/  LDC.64 R2, c[0x4][RZ] ;  /* 0x01000000ff027b82 */ /* 0x000e220000000a00 */
[----:B------:R-:W1:Y:S01]  /*0020*/  LDCU.64 UR4, c[0x0][0x358] ;  /* 0x00006b00ff0477ac */ /* 0x000e620008000a00 */
[----:B------:R-:W-:Y:S01]  /*0030*/  NOP ;  /* 0x0000000000007918 */ /* 0x000fe20000000000 */
.L_x_1:
[----:B01----:R-:W2:Y:S02]  /*0040*/  LDG.E.STRONG.SYS R0, desc[UR4][R2.64] ;  /* 0x0000000402007981 */ /* 0x003ea4000c1f5900 */
[----:B--2---:R-:W-:-:S13]  /*0050*/  ISETP.NE.AND P0, PT, R0, RZ, PT ;  /* 0x000000ff0000720c */ /* 0x004fda0003f05270 */
[----:B------:R-:W-:Y:S05]  /*0060*/  @!P0 BRA `(.L_x_1) ;  /* 0xfffffffc00f48947 */ /* 0x000fea000383ffff */
[----:B------:R-:W-:Y:S05]  /*0070*/  EXIT ;  /* 0x000000000000794d */ /* 0x000fea0003800000 */
.L_x_2:
        /* <DEDUP_REMOVED lines=16> */
.L_x_4:


//--------------------- .nv.shared.reserved.0     --------------------------
	.section	.nv.shared.reserved.0,"aw",@nobits
	.weak		__nv_reservedSMEM_offset_0_alias
	.size		__nv_reservedSMEM_offset_0_alias, 0, 64
	.other		__nv_reservedSMEM_offset_0_alias,@"STO_CUDA_RESERVED_SHARED STV_DEFAULT"
__nv_reservedSMEM_offset_0_alias:
	.zero		0
	.zero		64


//--------------------- .nv.global                --------------------------
	.section	.nv.global,"aw",@nobits
	.align	4
.nv.global:
	.type		s,@object
	.size		s,(.L_0 - s)
s:
	.zero		4
.L_0:


//--------------------- .nv.constant0._Z2k2v      --------------------------
	.section	.nv.constant0._Z2k2v,"a",@progbits
	.sectionflags	@""
	.align	4
.nv.constant0._Z2k2v:
	.zero		896


//--------------------- .nv.constant0._Z2k1v      --------------------------
	.section	.nv.constant0._Z2k1v,"a",@progbits
	.sectionflags	@""
	.align	4
.nv.constant0._Z2k1v:
	.zero		896


//--------------------- SYMBOLS --------------------------

	.type		.nv.reservedSmem.offset0,@object
	.size		.nv.reservedSmem.offset0,0x4
